//
// Generated by NVIDIA NVVM Compiler
//
// Compiler Build ID: CL-36424714
// Cuda compilation tools, release 13.0, V13.0.88
// Based on NVVM 20.0.0
//

.version 9.0
.target sm_100
.address_size 64

	// .globl	_Z6mandelPiS_S_S_
.extern .func  (.param .b32 func_retval0) vprintf
(
	.param .b64 vprintf_param_0,
	.param .b64 vprintf_param_1
)
;
.global .align 1 .b8 $str[11] = {116, 104, 114, 101, 97, 100, 32, 37, 100, 10};

.visible .entry _Z6mandelPiS_S_S_(
	.param .u64 .ptr .align 1 _Z6mandelPiS_S_S__param_0,
	.param .u64 .ptr .align 1 _Z6mandelPiS_S_S__param_1,
	.param .u64 .ptr .align 1 _Z6mandelPiS_S_S__param_2,
	.param .u64 .ptr .align 1 _Z6mandelPiS_S_S__param_3
)
{
	.local .align 8 .b8 	__local_depot0[8];
	.reg .b64 	%SP;
	.reg .b64 	%SPL;
	.reg .pred 	%p<6>;
	.reg .b32 	%r<24>;
	.reg .b64 	%rd<15>;
	.reg .b64 	%fd<27>;

	mov.u64 	%SPL, __local_depot0;
	cvta.local.u64 	%SP, %SPL;
	ld.param.u64 	%rd6, [_Z6mandelPiS_S_S__param_0];
	ld.param.u64 	%rd7, [_Z6mandelPiS_S_S__param_1];
	ld.param.u64 	%rd4, [_Z6mandelPiS_S_S__param_2];
	ld.param.u64 	%rd5, [_Z6mandelPiS_S_S__param_3];
	cvta.to.global.u64 	%rd1, %rd7;
	cvta.to.global.u64 	%rd8, %rd6;
	add.u64 	%rd9, %SP, 0;
	add.u64 	%rd10, %SPL, 0;
	ld.global.u32 	%r8, [%rd8];
	cvt.rn.f64.s32 	%fd13, %r8;
	mov.f64 	%fd14, 0d400C000000000000;
	div.rn.f64 	%fd15, %fd14, %fd13;
	ld.global.u32 	%r9, [%rd1];
	cvt.rn.f64.s32 	%fd1, %r9;
	mov.u32 	%r10, %ctaid.x;
	mov.u32 	%r11, %ntid.x;
	mov.u32 	%r12, %tid.x;
	mad.lo.s32 	%r13, %r10, %r11, %r12;
	st.local.u32 	[%rd10], %r13;
	mov.u64 	%rd11, $str;
	cvta.global.u64 	%rd12, %rd11;
	{ // callseq 0, 0
	.param .b64 param0;
	st.param.b64 	[param0], %rd12;
	.param .b64 param1;
	st.param.b64 	[param1], %rd9;
	.param .b32 retval0;
	call.uni (retval0), 
	vprintf, 
	(
	param0, 
	param1
	);
	ld.param.b32 	%r14, [retval0];
	} // callseq 0
	cvt.rn.f64.s32 	%fd16, %r13;
	fma.rn.f64 	%fd2, %fd15, %fd16, 0dC002000000000000;
	ld.global.u32 	%r16, [%rd1];
	setp.lt.s32 	%p1, %r16, 1;
	@%p1 bra 	$L__BB0_6;
	mov.f64 	%fd17, 0d400C000000000000;
	div.rn.f64 	%fd3, %fd17, %fd1;
	cvta.to.global.u64 	%rd2, %rd5;
	cvta.to.global.u64 	%rd3, %rd4;
	mov.b32 	%r21, 0;
$L__BB0_2:
	cvt.rn.f64.u32 	%fd19, %r21;
	fma.rn.f64 	%fd4, %fd3, %fd19, 0dBFFC000000000000;
	ld.global.u32 	%r2, [%rd2];
	max.s32 	%r3, %r2, 0;
	mov.f64 	%fd23, 0d0000000000000000;
	mov.b32 	%r22, 0;
	mov.f64 	%fd24, %fd23;
	mov.f64 	%fd25, %fd23;
	mov.f64 	%fd26, %fd23;
$L__BB0_3:
	setp.eq.s32 	%p2, %r22, %r3;
	mov.u32 	%r23, %r3;
	@%p2 bra 	$L__BB0_5;
	add.f64 	%fd20, %fd25, %fd25;
	fma.rn.f64 	%fd25, %fd26, %fd20, %fd4;
	sub.f64 	%fd21, %fd24, %fd23;
	add.f64 	%fd26, %fd2, %fd21;
	mul.f64 	%fd24, %fd26, %fd26;
	mul.f64 	%fd23, %fd25, %fd25;
	add.s32 	%r22, %r22, 1;
	add.f64 	%fd22, %fd24, %fd23;
	setp.lt.f64 	%p3, %fd22, 0d4010000000000000;
	mov.u32 	%r23, %r22;
	@%p3 bra 	$L__BB0_3;
$L__BB0_5:
	setp.eq.s32 	%p4, %r23, %r2;
	selp.b32 	%r19, 0, %r23, %p4;
	mul.wide.u32 	%rd13, %r21, 4;
	add.s64 	%rd14, %rd3, %rd13;
	st.global.u32 	[%rd14], %r19;
	add.s32 	%r21, %r21, 1;
	ld.global.u32 	%r20, [%rd1];
	setp.lt.s32 	%p5, %r21, %r20;
	@%p5 bra 	$L__BB0_2;
$L__BB0_6:
	ret;

}


// ===== COMPILED SASS (sm_100) =====

	.target	sm_100

	.elftype	@"ET_EXEC"


//--------------------- .note.nv.tkinfo           --------------------------
	.section	.note.nv.tkinfo,"",@"SHT_NOTE"
	.sectionflags	@"SHF_NOTE_NV_TKINFO"
	.tkinfo
        /*0018*/ 	.word	0x00000002
        /*0030*/ 	.string	""
        /*0030*/ 	.string	"ptxas"
        /*0030*/ 	.string	"Cuda compilation tools, release 13.0, V13.0.88"
        /*0030*/ 	.string	"Build cuda_13.0.r13.0/compiler.36424714_0"
        /*0030*/ 	.string	"-arch sm_100 -m 64 "



//--------------------- .note.nv.cuinfo           --------------------------
	.section	.note.nv.cuinfo,"",@"SHT_NOTE"
	.sectionflags	@"SHF_NOTE_NV_CUINFO"
        /*0018*/ 	.short	0x0002
        /*001a*/ 	.short	0x0064
        /*001c*/ 	.short	0x0082
	.zero		2


//--------------------- .nv.info                  --------------------------
	.section	.nv.info,"",@"SHT_CUDA_INFO"
	.align	4


	//----- nvinfo : EIATTR_REGCOUNT
	.align		4
        /*0000*/ 	.byte	0x04, 0x2f
        /*0002*/ 	.short	(.L_2 - .L_1)
	.align		4
.L_1:
        /*0004*/ 	.word	index@(_Z6mandelPiS_S_S_)
        /*0008*/ 	.word	0x0000001c


	//----- nvinfo : EIATTR_FRAME_SIZE
	.align		4
.L_2:
        /*000c*/ 	.byte	0x04, 0x11
        /*000e*/ 	.short	(.L_4 - .L_3)
	.align		4
.L_3:
        /*0010*/ 	.word	index@($__internal_0_$__cuda_sm20_div_rn_f64_full)
        /*0014*/ 	.word	0x00000008


	//----- nvinfo : EIATTR_FRAME_SIZE
	.align		4
.L_4:
        /*0018*/ 	.byte	0x04, 0x11
        /*001a*/ 	.short	(.L_6 - .L_5)
	.align		4
.L_5:
        /*001c*/ 	.word	index@(_Z6mandelPiS_S_S_)
        /*0020*/ 	.word	0x00000008


	//----- nvinfo : EIATTR_MIN_STACK_SIZE
	.align		4
.L_6:
        /*0024*/ 	.byte	0x04, 0x12
        /*0026*/ 	.short	(.L_8 - .L_7)
	.align		4
.L_7:
        /*0028*/ 	.word	index@(_Z6mandelPiS_S_S_)
        /*002c*/ 	.word	0x00000008
.L_8:


//--------------------- .nv.compat                --------------------------
	.section	.nv.compat,"",@"SHT_CUDA_COMPAT_INFO"
	.align	4
        /*0000*/ 	.byte	0x02, 0x09, 0x00, 0x00, 0x02, 0x02, 0x01, 0x00, 0x02, 0x05, 0x05, 0x00, 0x03, 0x07, 0x01, 0x01
        /*0010*/ 	.byte	0x02, 0x03, 0x00, 0x00, 0x02, 0x06, 0x01, 0x00, 0x04, 0x0b, 0x08, 0x00, 0x01, 0x00, 0x00, 0x00
        /*0020*/ 	.byte	0x00, 0x00, 0x00, 0x00


//--------------------- .nv.info._Z6mandelPiS_S_S_ --------------------------
	.section	.nv.info._Z6mandelPiS_S_S_,"",@"SHT_CUDA_INFO"
	.sectionflags	@""
	.align	4


	//----- nvinfo : EIATTR_CUDA_API_VERSION
	.align		4
        /*0000*/ 	.byte	0x04, 0x37
        /*0002*/ 	.short	(.L_10 - .L_9)
.L_9:
        /*0004*/ 	.word	0x00000082


	//----- nvinfo : EIATTR_KPARAM_INFO
	.align		4
.L_10:
        /*0008*/ 	.byte	0x04, 0x17
        /*000a*/ 	.short	(.L_12 - .L_11)
.L_11:
        /*000c*/ 	.word	0x00000000
        /*0010*/ 	.short	0x0003
        /*0012*/ 	.short	0x0018
        /*0014*/ 	.byte	0x00, 0xf5, 0x21, 0x00


	//----- nvinfo : EIATTR_KPARAM_INFO
	.align		4
.L_12:
        /*0018*/ 	.byte	0x04, 0x17
        /*001a*/ 	.short	(.L_14 - .L_13)
.L_13:
        /*001c*/ 	.word	0x00000000
        /*0020*/ 	.short	0x0002
        /*0022*/ 	.short	0x0010
        /*0024*/ 	.byte	0x00, 0xf5, 0x21, 0x00


	//----- nvinfo : EIATTR_KPARAM_INFO
	.align		4
.L_14:
        /*0028*/ 	.byte	0x04, 0x17
        /*002a*/ 	.short	(.L_16 - .L_15)
.L_15:
        /*002c*/ 	.word	0x00000000
        /*0030*/ 	.short	0x0001
        /*0032*/ 	.short	0x0008
        /*0034*/ 	.byte	0x00, 0xf5, 0x21, 0x00


	//----- nvinfo : EIATTR_KPARAM_INFO
	.align		4
.L_16:
        /*0038*/ 	.byte	0x04, 0x17
        /*003a*/ 	.short	(.L_18 - .L_17)
.L_17:
        /*003c*/ 	.word	0x00000000
        /*0040*/ 	.short	0x0000
        /*0042*/ 	.short	0x0000
        /*0044*/ 	.byte	0x00, 0xf5, 0x21, 0x00


	//----- nvinfo : EIATTR_SPARSE_MMA_MASK
	.align		4
.L_18:
        /*0048*/ 	.byte	0x03, 0x50
        /*004a*/ 	.short	0x0000


	//----- nvinfo : EIATTR_MAXREG_COUNT
	.align		4
        /*004c*/ 	.byte	0x03, 0x1b
        /*004e*/ 	.short	0x00ff


	//----- nvinfo : EIATTR_EXTERNS
	.align		4
        /*0050*/ 	.byte	0x04, 0x0f
        /*0052*/ 	.short	(.L_20 - .L_19)


	//   ....[0]....
	.align		4
.L_19:
        /*0054*/ 	.word	index@(vprintf)


	//----- nvinfo : EIATTR_MERCURY_ISA_VERSION
	.align		4
.L_20:
        /*0058*/ 	.byte	0x03, 0x5f
        /*005a*/ 	.short	0x0101


	//----- nvinfo : EIATTR_VRC_CTA_INIT_COUNT
	.align		4
        /*005c*/ 	.byte	0x02, 0x4a
	.zero		1
	.zero		1


	//----- nvinfo : EIATTR_SYSCALL_OFFSETS
	.align		4
        /*0060*/ 	.byte	0x04, 0x46
        /*0062*/ 	.short	(.L_22 - .L_21)


	//   ....[0]....
.L_21:
        /*0064*/ 	.word	0x000002b0


	//----- nvinfo : EIATTR_EXIT_INSTR_OFFSETS
	.align		4
.L_22:
        /*0068*/ 	.byte	0x04, 0x1c
        /*006a*/ 	.short	(.L_24 - .L_23)


	//   ....[0]....
.L_23:
        /*006c*/ 	.word	0x000002f0


	//   ....[1]....
        /*0070*/ 	.word	0x00000670


	//----- nvinfo : EIATTR_CRS_STACK_SIZE
	.align		4
.L_24:
        /*0074*/ 	.byte	0x04, 0x1e
        /*0076*/ 	.short	(.L_26 - .L_25)
.L_25:
        /*0078*/ 	.word	0x00000000


	//----- nvinfo : EIATTR_CBANK_PARAM_SIZE
	.align		4
.L_26:
        /*007c*/ 	.byte	0x03, 0x19
        /*007e*/ 	.short	0x0020


	//----- nvinfo : EIATTR_PARAM_CBANK
	.align		4
        /*0080*/ 	.byte	0x04, 0x0a
        /*0082*/ 	.short	(.L_28 - .L_27)
	.align		4
.L_27:
        /*0084*/ 	.word	index@(.nv.constant0._Z6mandelPiS_S_S_)
        /*0088*/ 	.short	0x0380
        /*008a*/ 	.short	0x0020


	//----- nvinfo : EIATTR_SW_WAR
	.align		4
.L_28:
        /*008c*/ 	.byte	0x04, 0x36
        /*008e*/ 	.short	(.L_30 - .L_29)
.L_29:
        /*0090*/ 	.word	0x00000008
.L_30:


//--------------------- .nv.callgraph             --------------------------
	.section	.nv.callgraph,"",@"SHT_CUDA_CALLGRAPH"
	.align	4
	.sectionentsize	8
	.align		4
        /*0000*/ 	.word	0x00000000
	.align		4
        /*0004*/ 	.word	0xffffffff
	.align		4
        /*0008*/ 	.word	index@(_Z6mandelPiS_S_S_)
	.align		4
        /*000c*/ 	.word	index@(vprintf)
	.align		4
        /*0010*/ 	.word	0x00000000
	.align		4
        /*0014*/ 	.word	0xfffffffe
	.align		4
        /*0018*/ 	.word	0x00000000
	.align		4
        /*001c*/ 	.word	0xfffffffd
	.align		4
        /*0020*/ 	.word	0x00000000
	.align		4
        /*0024*/ 	.word	0xfffffffc


//--------------------- .nv.constant4             --------------------------
	.section	.nv.constant4,"a",@progbits
	.align	8
	.align		8
.nv.constant4:
        /*0000*/ 	.dword	vprintf
	.align		8
        /*0008*/ 	.dword	$str


//--------------------- .text._Z6mandelPiS_S_S_   --------------------------
	.section	.text._Z6mandelPiS_S_S_,"ax",@progbits
	.align	128
        .global         _Z6mandelPiS_S_S_
        .type           _Z6mandelPiS_S_S_,@function
        .size           _Z6mandelPiS_S_S_,(.L_x_13 - _Z6mandelPiS_S_S_)
        .other          _Z6mandelPiS_S_S_,@"STO_CUDA_ENTRY STV_DEFAULT"
_Z6mandelPiS_S_S_:
.text._Z6mandelPiS_S_S_:
[----:B------:R-:W0:Y:S08]  /*0000*/  LDC R1, c[0x0][0x37c] ;  /* 0x0000df00ff017b82 */ /* 0x000e300000000800 */
[----:B------:R-:W1:Y:S01]  /*0010*/  LDC.64 R2, c[0x0][0x380] ;  /* 0x0000e000ff027b82 */ /* 0x000e620000000a00 */
[----:B------:R-:W1:Y:S01]  /*0020*/  LDCU.64 UR36, c[0x0][0x358] ;  /* 0x00006b00ff2477ac */ /* 0x000e620008000a00 */
[----:B0-----:R-:W-:Y:S01]  /*0030*/  VIADD R1, R1, 0xfffffff8 ;  /* 0xfffffff801017836 */ /* 0x001fe20000000000 */
[----:B-1----:R-:W2:Y:S01]  /*0040*/  LDG.E R2, desc[UR36][R2.64] ;  /* 0x0000002402027981 */ /* 0x002ea2000c1e1900 */
[----:B------:R-:W-:Y:S01]  /*0050*/  IMAD.MOV.U32 R6, RZ, RZ, 0x1 ;  /* 0x00000001ff067424 */ /* 0x000fe200078e00ff */
[----:B------:R-:W0:Y:S01]  /*0060*/  LDCU UR4, c[0x0][0x2f8] ;  /* 0x00005f00ff0477ac */ /* 0x000e220008000800 */
[----:B------:R-:W1:Y:S01]  /*0070*/  LDCU UR5, c[0x0][0x2fc] ;  /* 0x00005f80ff0577ac */ /* 0x000e620008000800 */
[----:B------:R-:W-:Y:S01]  /*0080*/  UMOV UR38, URZ ;  /* 0x000000ff00267c82 */ /* 0x000fe20008000000 */
[----:B------:R-:W-:Y:S01]  /*0090*/  UMOV UR39, 0x400c0000 ;  /* 0x400c000000277882 */ /* 0x000fe20000000000 */
[----:B--2---:R-:W2:Y:S08]  /*00a0*/  I2F.F64 R4, R2 ;  /* 0x0000000200047312 */ /* 0x004eb00000201c00 */
[----:B--2---:R-:W2:Y:S02]  /*00b0*/  MUFU.RCP64H R7, R5 ;  /* 0x0000000500077308 */ /* 0x004ea40000001800 */
[----:B--2---:R-:W-:-:S08]  /*00c0*/  DFMA R8, -R4, R6, 1 ;  /* 0x3ff000000408742b */ /* 0x004fd00000000106 */
[----:B------:R-:W-:-:S08]  /*00d0*/  DFMA R8, R8, R8, R8 ;  /* 0x000000080808722b */ /* 0x000fd00000000008 */
[----:B------:R-:W-:-:S08]  /*00e0*/  DFMA R8, R6, R8, R6 ;  /* 0x000000080608722b */ /* 0x000fd00000000006 */
[----:B------:R-:W-:-:S08]  /*00f0*/  DFMA R6, -R4, R8, 1 ;  /* 0x3ff000000406742b */ /* 0x000fd00000000108 */
[----:B------:R-:W-:-:S08]  /*0100*/  DFMA R6, R8, R6, R8 ;  /* 0x000000060806722b */ /* 0x000fd00000000008 */
[----:B------:R-:W-:-:S08]  /*0110*/  DMUL R18, R6, 3.5 ;  /* 0x400c000006127828 */ /* 0x000fd00000000000 */
[----:B------:R-:W-:-:S08]  /*0120*/  DFMA R8, -R4, R18, 3.5 ;  /* 0x400c00000408742b */ /* 0x000fd00000000112 */
[----:B------:R-:W-:Y:S01]  /*0130*/  DFMA R18, R6, R8, R18 ;  /* 0x000000080612722b */ /* 0x000fe20000000012 */
[----:B0-----:R-:W-:-:S05]  /*0140*/  IADD3 R6, P1, PT, R1, UR4, RZ ;  /* 0x0000000401067c10 */ /* 0x001fca000ff3e0ff */
[----:B-1----:R-:W-:-:S04]  /*0150*/  IMAD.X R7, RZ, RZ, UR5, P1 ;  /* 0x00000005ff077e24 */ /* 0x002fc800088e06ff */
[----:B------:R-:W-:-:S05]  /*0160*/  FFMA R0, RZ, R5, R19 ;  /* 0x00000005ff007223 */ /* 0x000fca0000000013 */
[----:B------:R-:W-:-:S13]  /*0170*/  FSETP.GT.AND P0, PT, |R0|, 1.469367938527859385e-39, PT ;  /* 0x001000000000780b */ /* 0x000fda0003f04200 */
[----:B------:R-:W-:Y:S05]  /*0180*/  @P0 BRA `(.L_x_0) ;  /* 0x0000000000100947 */ /* 0x000fea0003800000 */
[----:B------:R-:W-:-:S07]  /*0190*/  MOV R0, 0x1b0 ;  /* 0x000001b000007802 */ /* 0x000fce0000000f00 */
[----:B------:R-:W-:Y:S05]  /*01a0*/  CALL.REL.NOINC `($__internal_0_$__cuda_sm20_div_rn_f64_full) ;  /* 0x0000000400347944 */ /* 0x000fea0003c00000 */
[----:B------:R-:W-:Y:S02]  /*01b0*/  IMAD.MOV.U32 R18, RZ, RZ, R4 ;  /* 0x000000ffff127224 */ /* 0x000fe400078e0004 */
[----:B------:R-:W-:-:S07]  /*01c0*/  IMAD.MOV.U32 R19, RZ, RZ, R5 ;  /* 0x000000ffff137224 */ /* 0x000fce00078e0005 */
.L_x_0:
[----:B------:R-:W0:Y:S02]  /*01d0*/  LDC.64 R8, c[0x0][0x388] ;  /* 0x0000e200ff087b82 */ /* 0x000e240000000a00 */
[----:B0-----:R-:W2:Y:S06]  /*01e0*/  LDG.E R8, desc[UR36][R8.64] ;  /* 0x0000002408087981 */ /* 0x001eac000c1e1900 */
[----:B------:R-:W0:Y:S01]  /*01f0*/  S2UR UR4, SR_CTAID.X ;  /* 0x00000000000479c3 */ /* 0x000e220000002500 */
[----:B------:R-:W-:Y:S01]  /*0200*/  MOV R0, 0x0 ;  /* 0x0000000000007802 */ /* 0x000fe20000000f00 */
[----:B------:R-:W0:Y:S06]  /*0210*/  S2R R3, SR_TID.X ;  /* 0x0000000000037919 */ /* 0x000e2c0000002100 */
[----:B------:R-:W0:Y:S08]  /*0220*/  LDC R2, c[0x0][0x360] ;  /* 0x0000d800ff027b82 */ /* 0x000e300000000800 */
[----:B------:R1:W3:Y:S01]  /*0230*/  LDC.64 R10, c[0x4][R0] ;  /* 0x01000000000a7b82 */ /* 0x0002e20000000a00 */
[----:B0-----:R-:W-:Y:S01]  /*0240*/  IMAD R2, R2, UR4, R3 ;  /* 0x0000000402027c24 */ /* 0x001fe2000f8e0203 */
[----:B------:R-:W0:Y:S04]  /*0250*/  LDCU.64 UR4, c[0x4][0x8] ;  /* 0x01000100ff0477ac */ /* 0x000e280008000a00 */
[----:B------:R1:W-:Y:S01]  /*0260*/  STL [R1], R2 ;  /* 0x0000000201007387 */ /* 0x0003e20000100800 */
[----:B0-----:R-:W-:-:S02]  /*0270*/  IMAD.U32 R4, RZ, RZ, UR4 ;  /* 0x00000004ff047e24 */ /* 0x001fc4000f8e00ff */
[----:B------:R-:W-:Y:S01]  /*0280*/  IMAD.U32 R5, RZ, RZ, UR5 ;  /* 0x00000005ff057e24 */ /* 0x000fe2000f8e00ff */
[----:B--23--:R1:W0:Y:S06]  /*0290*/  I2F.F64 R16, R8 ;  /* 0x0000000800107312 */ /* 0x00c22c0000201c00 */
[----:B------:R-:W-:-:S07]  /*02a0*/  LEPC R20, `(.L_x_1) ;  /* 0x000000001014794e */ /* 0x000fce0000000000 */
[----:B01----:R-:W-:Y:S05]  /*02b0*/  CALL.ABS.NOINC R10 ;  /* 0x000000000a007343 */ /* 0x003fea0003c00000 */
.L_x_1:
[----:B------:R-:W0:Y:S02]  /*02c0*/  LDC.64 R4, c[0x0][0x388] ;  /* 0x0000e200ff047b82 */ /* 0x000e240000000a00 */
[----:B0-----:R-:W2:Y:S02]  /*02d0*/  LDG.E R4, desc[UR36][R4.64] ;  /* 0x0000002404047981 */ /* 0x001ea4000c1e1900 */
[----:B--2---:R-:W-:-:S13]  /*02e0*/  ISETP.GE.AND P0, PT, R4, 0x1, PT ;  /* 0x000000010400780c */ /* 0x004fda0003f06270 */
[----:B------:R-:W-:Y:S05]  /*02f0*/  @!P0 EXIT ;  /* 0x000000000000894d */ /* 0x000fea0003800000 */
[----:B------:R-:W0:Y:S01]  /*0300*/  MUFU.RCP64H R5, R17 ;  /* 0x0000001100057308 */ /* 0x000e220000001800 */
[----:B------:R-:W-:-:S07]  /*0310*/  IMAD.MOV.U32 R4, RZ, RZ, 0x1 ;  /* 0x00000001ff047424 */ /* 0x000fce00078e00ff */
[----:B------:R-:W1:Y:S01]  /*0320*/  I2F.F64 R2, R2 ;  /* 0x0000000200027312 */ /* 0x000e620000201c00 */
[----:B0-----:R-:W-:Y:S02]  /*0330*/  DFMA R6, -R16, R4, 1 ;  /* 0x3ff000001006742b */ /* 0x001fe40000000104 */
[----:B-1----:R-:W-:-:S06]  /*0340*/  DFMA R18, R2, R18, -2.25 ;  /* 0xc00200000212742b */ /* 0x002fcc0000000012 */
[----:B------:R-:W-:-:S08]  /*0350*/  DFMA R6, R6, R6, R6 ;  /* 0x000000060606722b */ /* 0x000fd00000000006 */
[----:B------:R-:W-:-:S08]  /*0360*/  DFMA R6, R4, R6, R4 ;  /* 0x000000060406722b */ /* 0x000fd00000000004 */
[----:B------:R-:W-:-:S08]  /*0370*/  DFMA R4, -R16, R6, 1 ;  /* 0x3ff000001004742b */ /* 0x000fd00000000106 */
[----:B------:R-:W-:-:S08]  /*0380*/  DFMA R4, R6, R4, R6 ;  /* 0x000000040604722b */ /* 0x000fd00000000006 */
[----:B------:R-:W-:-:S08]  /*0390*/  DMUL R6, R4, 3.5 ;  /* 0x400c000004067828 */ /* 0x000fd00000000000 */
[----:B------:R-:W-:-:S08]  /*03a0*/  DFMA R8, -R16, R6, 3.5 ;  /* 0x400c00001008742b */ /* 0x000fd00000000106 */
[----:B------:R-:W-:-:S10]  /*03b0*/  DFMA R4, R4, R8, R6 ;  /* 0x000000080404722b */ /* 0x000fd40000000006 */
[----:B------:R-:W-:-:S05]  /*03c0*/  FFMA R0, RZ, R17, R5 ;  /* 0x00000011ff007223 */ /* 0x000fca0000000005 */
[----:B------:R-:W-:-:S13]  /*03d0*/  FSETP.GT.AND P0, PT, |R0|, 1.469367938527859385e-39, PT ;  /* 0x001000000000780b */ /* 0x000fda0003f04200 */
[----:B------:R-:W-:Y:S05]  /*03e0*/  @P0 BRA `(.L_x_2) ;  /* 0x0000000000100947 */ /* 0x000fea0003800000 */
[----:B------:R-:W-:Y:S01]  /*03f0*/  IMAD.MOV.U32 R4, RZ, RZ, R16 ;  /* 0x000000ffff047224 */ /* 0x000fe200078e0010 */
[----:B------:R-:W-:Y:S01]  /*0400*/  MOV R0, 0x430 ;  /* 0x0000043000007802 */ /* 0x000fe20000000f00 */
[----:B------:R-:W-:-:S07]  /*0410*/  IMAD.MOV.U32 R5, RZ, RZ, R17 ;  /* 0x000000ffff057224 */ /* 0x000fce00078e0011 */
[----:B------:R-:W-:Y:S05]  /*0420*/  CALL.REL.NOINC `($__internal_0_$__cuda_sm20_div_rn_f64_full) ;  /* 0x0000000000947944 */ /* 0x000fea0003c00000 */
.L_x_2:
[----:B------:R-:W-:-:S07]  /*0430*/  IMAD.MOV.U32 R0, RZ, RZ, RZ ;  /* 0x000000ffff007224 */ /* 0x000fce00078e00ff */
.L_x_6:
[----:B------:R-:W0:Y:S02]  /*0440*/  LDC.64 R10, c[0x0][0x398] ;  /* 0x0000e600ff0a7b82 */ /* 0x000e240000000a00 */
[----:B0-----:R-:W2:Y:S01]  /*0450*/  LDG.E R10, desc[UR36][R10.64] ;  /* 0x000000240a0a7981 */ /* 0x001ea2000c1e1900 */
[----:B------:R-:W0:Y:S01]  /*0460*/  I2F.F64.U32 R6, R0 ;  /* 0x0000000000067312 */ /* 0x000e220000201800 */
[----:B------:R-:W-:Y:S01]  /*0470*/  BSSY.RECONVERGENT B0, `(.L_x_3) ;  /* 0x0000015000007945 */ /* 0x000fe20003800200 */
[----:B------:R-:W-:Y:S01]  /*0480*/  IMAD.MOV.U32 R17, RZ, RZ, RZ ;  /* 0x000000ffff117224 */ /* 0x000fe200078e00ff */
[----:B------:R-:W-:Y:S02]  /*0490*/  CS2R R8, SRZ ;  /* 0x0000000000087805 */ /* 0x000fe4000001ff00 */
[----:B------:R-:W-:Y:S02]  /*04a0*/  CS2R R12, SRZ ;  /* 0x00000000000c7805 */ /* 0x000fe4000001ff00 */
[----:B------:R-:W-:-:S02]  /*04b0*/  CS2R R14, SRZ ;  /* 0x00000000000e7805 */ /* 0x000fc4000001ff00 */
[----:B------:R-:W-:Y:S01]  /*04c0*/  CS2R R2, SRZ ;  /* 0x0000000000027805 */ /* 0x000fe2000001ff00 */
[----:B0-----:R-:W-:Y:S01]  /*04d0*/  DFMA R6, R6, R4, -1.75 ;  /* 0xbffc00000606742b */ /* 0x001fe20000000004 */
[----:B--2---:R-:W-:-:S10]  /*04e0*/  VIMNMX R16, PT, PT, RZ, R10, !PT ;  /* 0x0000000aff107248 */ /* 0x004fd40007fe0100 */
.L_x_5:
[----:B------:R-:W-:-:S13]  /*04f0*/  ISETP.NE.AND P0, PT, R17, R16, PT ;  /* 0x000000101100720c */ /* 0x000fda0003f05270 */
[----:B------:R-:W-:Y:S05]  /*0500*/  @!P0 BRA `(.L_x_4) ;  /* 0x00000000002c8947 */ /* 0x000fea0003800000 */
[----:B------:R-:W-:Y:S01]  /*0510*/  DADD R14, R14, R14 ;  /* 0x000000000e0e7229 */ /* 0x000fe2000000000e */
[----:B------:R-:W-:Y:S01]  /*0520*/  VIADD R17, R17, 0x1 ;  /* 0x0000000111117836 */ /* 0x000fe20000000000 */
[----:B------:R-:W-:-:S06]  /*0530*/  DADD R8, R12, -R8 ;  /* 0x000000000c087229 */ /* 0x000fcc0000000808 */
[----:B------:R-:W-:Y:S02]  /*0540*/  DFMA R14, R14, R2, R6 ;  /* 0x000000020e0e722b */ /* 0x000fe40000000006 */
[----:B------:R-:W-:-:S06]  /*0550*/  DADD R2, R18, R8 ;  /* 0x0000000012027229 */ /* 0x000fcc0000000008 */
[----:B------:R-:W-:Y:S02]  /*0560*/  DMUL R8, R14, R14 ;  /* 0x0000000e0e087228 */ /* 0x000fe40000000000 */
[----:B------:R-:W-:-:S08]  /*0570*/  DMUL R12, R2, R2 ;  /* 0x00000002020c7228 */ /* 0x000fd00000000000 */
[----:B------:R-:W-:-:S08]  /*0580*/  DADD R20, R12, R8 ;  /* 0x000000000c147229 */ /* 0x000fd00000000008 */
[----:B------:R-:W-:-:S14]  /*0590*/  DSETP.GEU.AND P0, PT, R20, 4, PT ;  /* 0x401000001400742a */ /* 0x000fdc0003f0e000 */
[----:B------:R-:W-:Y:S05]  /*05a0*/  @!P0 BRA `(.L_x_5) ;  /* 0xfffffffc00d08947 */ /* 0x000fea000383ffff */
[----:B------:R-:W-:-:S07]  /*05b0*/  IMAD.MOV.U32 R16, RZ, RZ, R17 ;  /* 0x000000ffff107224 */ /* 0x000fce00078e0011 */
.L_x_4:
[----:B------:R-:W-:Y:S05]  /*05c0*/  BSYNC.RECONVERGENT B0 ;  /* 0x0000000000007941 */ /* 0x000fea0003800200 */
.L_x_3:
[----:B------:R-:W0:Y:S01]  /*05d0*/  LDC.64 R2, c[0x0][0x390] ;  /* 0x0000e400ff027b82 */ /* 0x000e220000000a00 */
[----:B------:R-:W-:-:S04]  /*05e0*/  ISETP.NE.AND P0, PT, R16, R10, PT ;  /* 0x0000000a1000720c */ /* 0x000fc80003f05270 */
[----:B------:R-:W-:-:S03]  /*05f0*/  SEL R9, R16, RZ, P0 ;  /* 0x000000ff10097207 */ /* 0x000fc60000000000 */
[----:B------:R-:W1:Y:S01]  /*0600*/  LDC.64 R6, c[0x0][0x388] ;  /* 0x0000e200ff067b82 */ /* 0x000e620000000a00 */
[----:B0-----:R-:W-:-:S05]  /*0610*/  IMAD.WIDE.U32 R2, R0, 0x4, R2 ;  /* 0x0000000400027825 */ /* 0x001fca00078e0002 */
[----:B------:R0:W-:Y:S04]  /*0620*/  STG.E desc[UR36][R2.64], R9 ;  /* 0x0000000902007986 */ /* 0x0001e8000c101924 */
[----:B-1----:R-:W2:Y:S01]  /*0630*/  LDG.E R7, desc[UR36][R6.64] ;  /* 0x0000002406077981 */ /* 0x002ea2000c1e1900 */
[----:B------:R-:W-:-:S05]  /*0640*/  VIADD R0, R0, 0x1 ;  /* 0x0000000100007836 */ /* 0x000fca0000000000 */
[----:B--2---:R-:W-:-:S13]  /*0650*/  ISETP.GE.AND P0, PT, R0, R7, PT ;  /* 0x000000070000720c */ /* 0x004fda0003f06270 */
[----:B0-----:R-:W-:Y:S05]  /*0660*/  @!P0 BRA `(.L_x_6) ;  /* 0xfffffffc00748947 */ /* 0x001fea000383ffff */
[----:B------:R-:W-:Y:S05]  /*0670*/  EXIT ;  /* 0x000000000000794d */ /* 0x000fea0003800000 */
        .weak           $__internal_0_$__cuda_sm20_div_rn_f64_full
        .type           $__internal_0_$__cuda_sm20_div_rn_f64_full,@function
        .size           $__internal_0_$__cuda_sm20_div_rn_f64_full,(.L_x_13 - $__internal_0_$__cuda_sm20_div_rn_f64_full)
$__internal_0_$__cuda_sm20_div_rn_f64_full:
[C---:B------:R-:W-:Y:S01]  /*0680*/  FSETP.GEU.AND P0, PT, |R5|.reuse, 1.469367938527859385e-39, PT ;  /* 0x001000000500780b */ /* 0x040fe20003f0e200 */
[----:B------:R-:W-:Y:S01]  /*0690*/  IMAD.MOV.U32 R12, RZ, RZ, 0x1 ;  /* 0x00000001ff0c7424 */ /* 0x000fe200078e00ff */
[C---:B------:R-:W-:Y:S01]  /*06a0*/  LOP3.LUT R2, R5.reuse, 0x800fffff, RZ, 0xc0, !PT ;  /* 0x800fffff05027812 */ /* 0x040fe200078ec0ff */
[----:B------:R-:W-:Y:S01]  /*06b0*/  IMAD.MOV.U32 R17, RZ, RZ, 0x1ca00000 ;  /* 0x1ca00000ff117424 */ /* 0x000fe200078e00ff */
[----:B------:R-:W-:Y:S02]  /*06c0*/  LOP3.LUT R21, R5, 0x7ff00000, RZ, 0xc0, !PT ;  /* 0x7ff0000005157812 */ /* 0x000fe400078ec0ff */
[----:B------:R-:W-:Y:S01]  /*06d0*/  LOP3.LUT R3, R2, 0x3ff00000, RZ, 0xfc, !PT ;  /* 0x3ff0000002037812 */ /* 0x000fe200078efcff */
[----:B------:R-:W-:-:S06]  /*06e0*/  IMAD.MOV.U32 R2, RZ, RZ, R4 ;  /* 0x000000ffff027224 */ /* 0x000fcc00078e0004 */
[----:B------:R-:W-:-:S06]  /*06f0*/  @!P0 DMUL R2, R4, 8.98846567431157953865e+307 ;  /* 0x7fe0000004028828 */ /* 0x000fcc0000000000 */
[----:B------:R-:W0:Y:S02]  /*0700*/  MUFU.RCP64H R13, R3 ;  /* 0x00000003000d7308 */ /* 0x000e240000001800 */
[----:B0-----:R-:W-:-:S08]  /*0710*/  DFMA R8, R12, -R2, 1 ;  /* 0x3ff000000c08742b */ /* 0x001fd00000000802 */
[----:B------:R-:W-:Y:S01]  /*0720*/  DFMA R10, R8, R8, R8 ;  /* 0x00000008080a722b */ /* 0x000fe20000000008 */
[----:B------:R-:W-:Y:S02]  /*0730*/  IMAD.U32 R9, RZ, RZ, UR39 ;  /* 0x00000027ff097e24 */ /* 0x000fe4000f8e00ff */
[----:B------:R-:W-:-:S03]  /*0740*/  IMAD.U32 R8, RZ, RZ, UR38 ;  /* 0x00000026ff087e24 */ /* 0x000fc6000f8e00ff */
[----:B------:R-:W-:Y:S02]  /*0750*/  LOP3.LUT R16, R9, 0x7ff00000, RZ, 0xc0, !PT ;  /* 0x7ff0000009107812 */ /* 0x000fe400078ec0ff */
[----:B------:R-:W-:Y:S01]  /*0760*/  DFMA R12, R12, R10, R12 ;  /* 0x0000000a0c0c722b */ /* 0x000fe2000000000c */
[----:B------:R-:W-:Y:S01]  /*0770*/  IMAD.MOV.U32 R10, RZ, RZ, R8 ;  /* 0x000000ffff0a7224 */ /* 0x000fe200078e0008 */
[----:B------:R-:W-:Y:S01]  /*0780*/  ISETP.GE.U32.AND P1, PT, R16, R21, PT ;  /* 0x000000151000720c */ /* 0x000fe20003f26070 */
[----:B------:R-:W-:-:S03]  /*0790*/  IMAD.MOV.U32 R22, RZ, RZ, R16 ;  /* 0x000000ffff167224 */ /* 0x000fc600078e0010 */
[----:B------:R-:W-:Y:S02]  /*07a0*/  SEL R11, R17, 0x63400000, !P1 ;  /* 0x63400000110b7807 */ /* 0x000fe40004800000 */
[----:B------:R-:W-:Y:S01]  /*07b0*/  DFMA R14, R12, -R2, 1 ;  /* 0x3ff000000c0e742b */ /* 0x000fe20000000802 */
[----:B------:R-:W-:Y:S02]  /*07c0*/  FSETP.GEU.AND P1, PT, |R9|, 1.469367938527859385e-39, PT ;  /* 0x001000000900780b */ /* 0x000fe40003f2e200 */
[----:B------:R-:W-:-:S05]  /*07d0*/  LOP3.LUT R11, R11, 0x800fffff, R9, 0xf8, !PT ;  /* 0x800fffff0b0b7812 */ /* 0x000fca00078ef809 */
[----:B------:R-:W-:-:S06]  /*07e0*/  DFMA R12, R12, R14, R12 ;  /* 0x0000000e0c0c722b */ /* 0x000fcc000000000c */
[----:B------:R-:W-:Y:S05]  /*07f0*/  @P1 BRA `(.L_x_7) ;  /* 0x0000000000201947 */ /* 0x000fea0003800000 */
[----:B------:R-:W-:Y:S01]  /*0800*/  LOP3.LUT R15, R5, 0x7ff00000, RZ, 0xc0, !PT ;  /* 0x7ff00000050f7812 */ /* 0x000fe200078ec0ff */
[----:B------:R-:W-:-:S03]  /*0810*/  IMAD.MOV.U32 R14, RZ, RZ, RZ ;  /* 0x000000ffff0e7224 */ /* 0x000fc600078e00ff */
[----:B------:R-:W-:-:S04]  /*0820*/  ISETP.GE.U32.AND P1, PT, R16, R15, PT ;  /* 0x0000000f1000720c */ /* 0x000fc80003f26070 */
[----:B------:R-:W-:-:S04]  /*0830*/  SEL R15, R17, 0x63400000, !P1 ;  /* 0x63400000110f7807 */ /* 0x000fc80004800000 */
[----:B------:R-:W-:-:S04]  /*0840*/  LOP3.LUT R15, R15, 0x80000000, R9, 0xf8, !PT ;  /* 0x800000000f0f7812 */ /* 0x000fc800078ef809 */
[----:B------:R-:W-:-:S06]  /*0850*/  LOP3.LUT R15, R15, 0x100000, RZ, 0xfc, !PT ;  /* 0x001000000f0f7812 */ /* 0x000fcc00078efcff */
[----:B------:R-:W-:-:S10]  /*0860*/  DFMA R10, R10, 2, -R14 ;  /* 0x400000000a0a782b */ /* 0x000fd4000000080e */
[----:B------:R-:W-:-:S07]  /*0870*/  LOP3.LUT R22, R11, 0x7ff00000, RZ, 0xc0, !PT ;  /* 0x7ff000000b167812 */ /* 0x000fce00078ec0ff */
.L_x_7:
[----:B------:R-:W-:Y:S01]  /*0880*/  IMAD.MOV.U32 R23, RZ, RZ, R21 ;  /* 0x000000ffff177224 */ /* 0x000fe200078e0015 */
[----:B------:R-:W-:Y:S01]  /*0890*/  @!P0 LOP3.LUT R23, R3, 0x7ff00000, RZ, 0xc0, !PT ;  /* 0x7ff0000003178812 */ /* 0x000fe200078ec0ff */
[----:B------:R-:W-:Y:S01]  /*08a0*/  VIADD R24, R22, 0xffffffff ;  /* 0xffffffff16187836 */ /* 0x000fe20000000000 */
[----:B------:R-:W-:-:S03]  /*08b0*/  DMUL R14, R12, R10 ;  /* 0x0000000a0c0e7228 */ /* 0x000fc60000000000 */
[----:B------:R-:W-:Y:S01]  /*08c0*/  VIADD R25, R23, 0xffffffff ;  /* 0xffffffff17197836 */ /* 0x000fe20000000000 */
[----:B------:R-:W-:-:S04]  /*08d0*/  ISETP.GT.U32.AND P0, PT, R24, 0x7feffffe, PT ;  /* 0x7feffffe1800780c */ /* 0x000fc80003f04070 */
[----:B------:R-:W-:Y:S01]  /*08e0*/  ISETP.GT.U32.OR P0, PT, R25, 0x7feffffe, P0 ;  /* 0x7feffffe1900780c */ /* 0x000fe20000704470 */
[----:B------:R-:W-:-:S08]  /*08f0*/  DFMA R20, R14, -R2, R10 ;  /* 0x800000020e14722b */ /* 0x000fd0000000000a */
[----:B------:R-:W-:-:S04]  /*0900*/  DFMA R12, R12, R20, R14 ;  /* 0x000000140c0c722b */ /* 0x000fc8000000000e */
[----:B------:R-:W-:Y:S07]  /*0910*/  @P0 BRA `(.L_x_8) ;  /* 0x00000000006c0947 */ /* 0x000fee0003800000 */
[----:B------:R-:W-:-:S04]  /*0920*/  LOP3.LUT R9, R5, 0x7ff00000, RZ, 0xc0, !PT ;  /* 0x7ff0000005097812 */ /* 0x000fc800078ec0ff */
[CC--:B------:R-:W-:Y:S02]  /*0930*/  VIADDMNMX R8, R16.reuse, -R9.reuse, 0xb9600000, !PT ;  /* 0xb960000010087446 */ /* 0x0c0fe40007800909 */
[----:B------:R-:W-:Y:S02]  /*0940*/  ISETP.GE.U32.AND P0, PT, R16, R9, PT ;  /* 0x000000091000720c */ /* 0x000fe40003f06070 */
[----:B------:R-:W-:Y:S02]  /*0950*/  VIMNMX R8, PT, PT, R8, 0x46a00000, PT ;  /* 0x46a0000008087848 */ /* 0x000fe40003fe0100 */
[----:B------:R-:W-:-:S05]  /*0960*/  SEL R17, R17, 0x63400000, !P0 ;  /* 0x6340000011117807 */ /* 0x000fca0004000000 */
[----:B------:R-:W-:Y:S02]  /*0970*/  IMAD.IADD R16, R8, 0x1, -R17 ;  /* 0x0000000108107824 */ /* 0x000fe400078e0a11 */
[----:B------:R-:W-:Y:S02]  /*0980*/  IMAD.MOV.U32 R8, RZ, RZ, RZ ;  /* 0x000000ffff087224 */ /* 0x000fe400078e00ff */
[----:B------:R-:W-:-:S06]  /*0990*/  VIADD R9, R16, 0x7fe00000 ;  /* 0x7fe0000010097836 */ /* 0x000fcc0000000000 */
[----:B------:R-:W-:-:S10]  /*09a0*/  DMUL R14, R12, R8 ;  /* 0x000000080c0e7228 */ /* 0x000fd40000000000 */
[----:B------:R-:W-:-:S13]  /*09b0*/  FSETP.GTU.AND P0, PT, |R15|, 1.469367938527859385e-39, PT ;  /* 0x001000000f00780b */ /* 0x000fda0003f0c200 */
[----:B------:R-:W-:Y:S05]  /*09c0*/  @P0 BRA `(.L_x_9) ;  /* 0x0000000000940947 */ /* 0x000fea0003800000 */
[----:B------:R-:W-:Y:S01]  /*09d0*/  DFMA R2, R12, -R2, R10 ;  /* 0x800000020c02722b */ /* 0x000fe2000000000a */
[----:B------:R-:W-:-:S09]  /*09e0*/  IMAD.MOV.U32 R8, RZ, RZ, RZ ;  /* 0x000000ffff087224 */ /* 0x000fd200078e00ff */
[C---:B------:R-:W-:Y:S02]  /*09f0*/  FSETP.NEU.AND P0, PT, R3.reuse, RZ, PT ;  /* 0x000000ff0300720b */ /* 0x040fe40003f0d000 */
[----:B------:R-:W-:-:S04]  /*0a00*/  LOP3.LUT R5, R3, 0x80000000, R5, 0x48, !PT ;  /* 0x8000000003057812 */ /* 0x000fc800078e4805 */
[----:B------:R-:W-:-:S07]  /*0a10*/  LOP3.LUT R9, R5, R9, RZ, 0xfc, !PT ;  /* 0x0000000905097212 */ /* 0x000fce00078efcff */
[----:B------:R-:W-:Y:S05]  /*0a20*/  @!P0 BRA `(.L_x_9) ;  /* 0x00000000007c8947 */ /* 0x000fea0003800000 */
[----:B------:R-:W-:Y:S01]  /*0a30*/  IMAD.MOV R3, RZ, RZ, -R16 ;  /* 0x000000ffff037224 */ /* 0x000fe200078e0a10 */
[----:B------:R-:W-:Y:S01]  /*0a40*/  DMUL.RP R8, R12, R8 ;  /* 0x000000080c087228 */ /* 0x000fe20000008000 */
[----:B------:R-:W-:-:S06]  /*0a50*/  IMAD.MOV.U32 R2, RZ, RZ, RZ ;  /* 0x000000ffff027224 */ /* 0x000fcc00078e00ff */
[----:B------:R-:W-:-:S03]  /*0a60*/  DFMA R2, R14, -R2, R12 ;  /* 0x800000020e02722b */ /* 0x000fc6000000000c */
[----:B------:R-:W-:-:S03]  /*0a70*/  LOP3.LUT R5, R9, R5, RZ, 0x3c, !PT ;  /* 0x0000000509057212 */ /* 0x000fc600078e3cff */
[----:B------:R-:W-:-:S04]  /*0a80*/  IADD3 R2, PT, PT, -R16, -0x43300000, RZ ;  /* 0xbcd0000010027810 */ /* 0x000fc80007ffe1ff */
[----:B------:R-:W-:-:S04]  /*0a90*/  FSETP.NEU.AND P0, PT, |R3|, R2, PT ;  /* 0x000000020300720b */ /* 0x000fc80003f0d200 */
[----:B------:R-:W-:Y:S02]  /*0aa0*/  FSEL R14, R8, R14, !P0 ;  /* 0x0000000e080e7208 */ /* 0x000fe40004000000 */
[----:B------:R-:W-:Y:S01]  /*0ab0*/  FSEL R15, R5, R15, !P0 ;  /* 0x0000000f050f7208 */ /* 0x000fe20004000000 */
[----:B------:R-:W-:Y:S06]  /*0ac0*/  BRA `(.L_x_9) ;  /* 0x0000000000547947 */ /* 0x000fec0003800000 */
.L_x_8:
[----:B------:R-:W-:-:S14]  /*0ad0*/  DSETP.NAN.AND P0, PT, R8, R8, PT ;  /* 0x000000080800722a */ /* 0x000fdc0003f08000 */
[----:B------:R-:W-:Y:S05]  /*0ae0*/  @P0 BRA `(.L_x_10) ;  /* 0x0000000000440947 */ /* 0x000fea0003800000 */
[----:B------:R-:W-:-:S14]  /*0af0*/  DSETP.NAN.AND P0, PT, R4, R4, PT ;  /* 0x000000040400722a */ /* 0x000fdc0003f08000 */
[----:B------:R-:W-:Y:S05]  /*0b00*/  @P0 BRA `(.L_x_11) ;  /* 0x0000000000300947 */ /* 0x000fea0003800000 */
[----:B------:R-:W-:Y:S01]  /*0b10*/  ISETP.NE.AND P0, PT, R22, R23, PT ;  /* 0x000000171600720c */ /* 0x000fe20003f05270 */
[----:B------:R-:W-:Y:S02]  /*0b20*/  IMAD.MOV.U32 R14, RZ, RZ, 0x0 ;  /* 0x00000000ff0e7424 */ /* 0x000fe400078e00ff */
[----:B------:R-:W-:-:S10]  /*0b30*/  IMAD.MOV.U32 R15, RZ, RZ, -0x80000 ;  /* 0xfff80000ff0f7424 */ /* 0x000fd400078e00ff */
[----:B------:R-:W-:Y:S05]  /*0b40*/  @!P0 BRA `(.L_x_9) ;  /* 0x0000000000348947 */ /* 0x000fea0003800000 */
[----:B------:R-:W-:Y:S02]  /*0b50*/  ISETP.NE.AND P0, PT, R22, 0x7ff00000, PT ;  /* 0x7ff000001600780c */ /* 0x000fe40003f05270 */
[----:B------:R-:W-:Y:S02]  /*0b60*/  LOP3.LUT R15, R9, 0x80000000, R5, 0x48, !PT ;  /* 0x80000000090f7812 */ /* 0x000fe400078e4805 */
[----:B------:R-:W-:-:S13]  /*0b70*/  ISETP.EQ.OR P0, PT, R23, RZ, !P0 ;  /* 0x000000ff1700720c */ /* 0x000fda0004702670 */
[----:B------:R-:W-:Y:S01]  /*0b80*/  @P0 LOP3.LUT R2, R15, 0x7ff00000, RZ, 0xfc, !PT ;  /* 0x7ff000000f020812 */ /* 0x000fe200078efcff */
[----:B------:R-:W-:Y:S02]  /*0b90*/  @!P0 IMAD.MOV.U32 R14, RZ, RZ, RZ ;  /* 0x000000ffff0e8224 */ /* 0x000fe400078e00ff */
[----:B------:R-:W-:Y:S02]  /*0ba0*/  @P0 IMAD.MOV.U32 R14, RZ, RZ, RZ ;  /* 0x000000ffff0e0224 */ /* 0x000fe400078e00ff */
[----:B------:R-:W-:Y:S01]  /*0bb0*/  @P0 IMAD.MOV.U32 R15, RZ, RZ, R2 ;  /* 0x000000ffff0f0224 */ /* 0x000fe200078e0002 */
[----:B------:R-:W-:Y:S06]  /*0bc0*/  BRA `(.L_x_9) ;  /* 0x0000000000147947 */ /* 0x000fec0003800000 */
.L_x_11:
[----:B------:R-:W-:Y:S01]  /*0bd0*/  LOP3.LUT R15, R5, 0x80000, RZ, 0xfc, !PT ;  /* 0x00080000050f7812 */ /* 0x000fe200078efcff */
[----:B------:R-:W-:Y:S01]  /*0be0*/  IMAD.MOV.U32 R14, RZ, RZ, R4 ;  /* 0x000000ffff0e7224 */ /* 0x000fe200078e0004 */
[----:B------:R-:W-:Y:S06]  /*0bf0*/  BRA `(.L_x_9) ;  /* 0x0000000000087947 */ /* 0x000fec0003800000 */
.L_x_10:
[----:B------:R-:W-:Y:S01]  /*0c00*/  LOP3.LUT R15, R9, 0x80000, RZ, 0xfc, !PT ;  /* 0x00080000090f7812 */ /* 0x000fe200078efcff */
[----:B------:R-:W-:-:S07]  /*0c10*/  IMAD.MOV.U32 R14, RZ, RZ, R8 ;  /* 0x000000ffff0e7224 */ /* 0x000fce00078e0008 */
.L_x_9:
[----:B------:R-:W-:Y:S02]  /*0c20*/  IMAD.MOV.U32 R2, RZ, RZ, R0 ;  /* 0x000000ffff027224 */ /* 0x000fe400078e0000 */
[----:B------:R-:W-:Y:S02]  /*0c30*/  IMAD.MOV.U32 R3, RZ, RZ, 0x0 ;  /* 0x00000000ff037424 */ /* 0x000fe400078e00ff */
[----:B------:R-:W-:Y:S02]  /*0c40*/  IMAD.MOV.U32 R4, RZ, RZ, R14 ;  /* 0x000000ffff047224 */ /* 0x000fe400078e000e */
[----:B------:R-:W-:Y:S01]  /*0c50*/  IMAD.MOV.U32 R5, RZ, RZ, R15 ;  /* 0x000000ffff057224 */ /* 0x000fe200078e000f */
[----:B------:R-:W-:Y:S06]  /*0c60*/  RET.REL.NODEC R2 `(_Z6mandelPiS_S_S_) ;  /* 0xfffffff002e47950 */ /* 0x000fec0003c3ffff */
.L_x_12:
[----:B------:R-:W-:-:S00]  /*0c70*/  BRA `(.L_x_12) ;  /* 0xfffffffc00fc7947 */ /* 0x000fc0000383ffff */
[----:B------:R-:W-:-:S00]  /*0c80*/  NOP ;  /* 0x0000000000007918 */ /* 0x000fc00000000000 */
[----:B------:R-:W-:-:S00]  /*0c90*/  NOP ;  /* 0x0000000000007918 */ /* 0x000fc00000000000 */
[----:B------:R-:W-:-:S00]  /*0ca0*/  NOP ;  /* 0x0000000000007918 */ /* 0x000fc00000000000 */
[----:B------:R-:W-:-:S00]  /*0cb0*/  NOP ;  /* 0x0000000000007918 */ /* 0x000fc00000000000 */
[----:B------:R-:W-:-:S00]  /*0cc0*/  NOP ;  /* 0x0000000000007918 */ /* 0x000fc00000000000 */
[----:B------:R-:W-:-:S00]  /*0cd0*/  NOP ;  /* 0x0000000000007918 */ /* 0x000fc00000000000 */
[----:B------:R-:W-:-:S00]  /*0ce0*/  NOP ;  /* 0x0000000000007918 */ /* 0x000fc00000000000 */
[----:B------:R-:W-:-:S00]  /*0cf0*/  NOP ;  /* 0x0000000000007918 */ /* 0x000fc00000000000 */
.L_x_13:


//--------------------- .nv.global.init           --------------------------
	.section	.nv.global.init,"aw",@progbits
.nv.global.init:
	.type		$str,@object
	.size		$str,(.L_0 - $str)
$str:
        /*0000*/ 	.byte	0x74, 0x68, 0x72, 0x65, 0x61, 0x64, 0x20, 0x25, 0x64, 0x0a, 0x00
.L_0:


//--------------------- .nv.shared.reserved.0     --------------------------
	.section	.nv.shared.reserved.0,"aw",@nobits
	.weak		__nv_reservedSMEM_offset_0_alias
	.size		__nv_reservedSMEM_offset_0_alias, 0, 64
	.other		__nv_reservedSMEM_offset_0_alias,@"STO_CUDA_RESERVED_SHARED STV_DEFAULT"
__nv_reservedSMEM_offset_0_alias:
	.zero		0
	.zero		64


//--------------------- .nv.constant0._Z6mandelPiS_S_S_ --------------------------
	.section	.nv.constant0._Z6mandelPiS_S_S_,"a",@progbits
	.sectionflags	@""
	.align	4
.nv.constant0._Z6mandelPiS_S_S_:
	.zero		928


//--------------------- SYMBOLS --------------------------

	.type		.nv.reservedSmem.offset0,@object
	.size		.nv.reservedSmem.offset0,0x4
	.type		vprintf,@function
